	.headerflags	@"EF_CUDA_TEXMODE_UNIFIED EF_CUDA_64BIT_ADDRESS EF_CUDA_ACCELERATORS EF_CUDA_SM90 EF_CUDA_VIRTUAL_SM(EF_CUDA_SM90)"
	.elftype	@"ET_EXEC"


//--------------------- .nv.info                  --------------------------
	.section	.nv.info,"",@"SHT_CUDA_INFO"
	.align	4


	//----- nvinfo : EIATTR_REGCOUNT
	.align		4
        /*0000*/ 	.byte	0x04, 0x2f
        /*0002*/ 	.short	(.L_1 - .L_0)
	.align		4
.L_0:
        /*0004*/ 	.word	index@(triton_poi_fused__unsafe_index_add_0)
        /*0008*/ 	.word	0x00000020


	//----- nvinfo : EIATTR_MIN_STACK_SIZE
	.align		4
.L_1:
        /*000c*/ 	.byte	0x04, 0x12
        /*000e*/ 	.short	(.L_3 - .L_2)
	.align		4
.L_2:
        /*0010*/ 	.word	index@(triton_poi_fused__unsafe_index_add_0)
        /*0014*/ 	.word	0x00000000


	//----- nvinfo : EIATTR_FRAME_SIZE
	.align		4
.L_3:
        /*0018*/ 	.byte	0x04, 0x11
        /*001a*/ 	.short	(.L_5 - .L_4)
	.align		4
.L_4:
        /*001c*/ 	.word	index@(triton_poi_fused__unsafe_index_add_0)
        /*0020*/ 	.word	0x00000000


	//----- nvinfo : EIATTR_MIN_STACK_SIZE
	.align		4
.L_5:
        /*0024*/ 	.byte	0x04, 0x12
        /*0026*/ 	.short	(.L_7 - .L_6)
	.align		4
.L_6:
        /*0028*/ 	.word	index@(triton_poi_fused__unsafe_index_add_0)
        /*002c*/ 	.word	0x00000000
.L_7:


//--------------------- .nv.info.triton_poi_fused__unsafe_index_add_0 --------------------------
	.section	.nv.info.triton_poi_fused__unsafe_index_add_0,"",@"SHT_CUDA_INFO"
	.sectionflags	@""
	.align	4


	//----- nvinfo : EIATTR_CUDA_API_VERSION
	.align		4
        /*0000*/ 	.byte	0x04, 0x37
        /*0002*/ 	.short	(.L_9 - .L_8)
.L_8:
        /*0004*/ 	.word	0x0000007c


	//----- nvinfo : EIATTR_KPARAM_INFO
	.align		4
.L_9:
        /*0008*/ 	.byte	0x04, 0x17
        /*000a*/ 	.short	(.L_11 - .L_10)
.L_10:
        /*000c*/ 	.word	0x00000000
        /*0010*/ 	.short	0x0004
        /*0012*/ 	.short	0x001c
        /*0014*/ 	.byte	0x00, 0xf0, 0x11, 0x00


	//----- nvinfo : EIATTR_KPARAM_INFO
	.align		4
.L_11:
        /*0018*/ 	.byte	0x04, 0x17
        /*001a*/ 	.short	(.L_13 - .L_12)
.L_12:
        /*001c*/ 	.word	0x00000000
        /*0020*/ 	.short	0x0003
        /*0022*/ 	.short	0x0018
        /*0024*/ 	.byte	0x00, 0xf0, 0x11, 0x00


	//----- nvinfo : EIATTR_KPARAM_INFO
	.align		4
.L_13:
        /*0028*/ 	.byte	0x04, 0x17
        /*002a*/ 	.short	(.L_15 - .L_14)
.L_14:
        /*002c*/ 	.word	0x00000000
        /*0030*/ 	.short	0x0002
        /*0032*/ 	.short	0x0010
        /*0034*/ 	.byte	0x00, 0xf4, 0x21, 0x00


	//----- nvinfo : EIATTR_KPARAM_INFO
	.align		4
.L_15:
        /*0038*/ 	.byte	0x04, 0x17
        /*003a*/ 	.short	(.L_17 - .L_16)
.L_16:
        /*003c*/ 	.word	0x00000000
        /*0040*/ 	.short	0x0001
        /*0042*/ 	.short	0x0008
        /*0044*/ 	.byte	0x00, 0xf4, 0x21, 0x00


	//----- nvinfo : EIATTR_KPARAM_INFO
	.align		4
.L_17:
        /*0048*/ 	.byte	0x04, 0x17
        /*004a*/ 	.short	(.L_19 - .L_18)
.L_18:
        /*004c*/ 	.word	0x00000000
        /*0050*/ 	.short	0x0000
        /*0052*/ 	.short	0x0000
        /*0054*/ 	.byte	0x00, 0xf4, 0x21, 0x00


	//----- nvinfo : EIATTR_SPARSE_MMA_MASK
	.align		4
.L_19:
        /*0058*/ 	.byte	0x03, 0x50
        /*005a*/ 	.short	0x0000


	//----- nvinfo : EIATTR_MAXREG_COUNT
	.align		4
        /*005c*/ 	.byte	0x03, 0x1b
        /*005e*/ 	.short	0x00ff


	//----- nvinfo : EIATTR_EXIT_INSTR_OFFSETS
	.align		4
        /*0060*/ 	.byte	0x04, 0x1c
        /*0062*/ 	.short	(.L_21 - .L_20)


	//   ....[0]....
.L_20:
        /*0064*/ 	.word	0x00000980


	//   ....[1]....
        /*0068*/ 	.word	0x000009d0


	//----- nvinfo : EIATTR_REQNTID
	.align		4
.L_21:
        /*006c*/ 	.byte	0x04, 0x10
        /*006e*/ 	.short	(.L_23 - .L_22)
.L_22:
        /*0070*/ 	.word	0x00000080
        /*0074*/ 	.word	0x00000001
        /*0078*/ 	.word	0x00000001


	//----- nvinfo : EIATTR_CBANK_PARAM_SIZE
	.align		4
.L_23:
        /*007c*/ 	.byte	0x03, 0x19
        /*007e*/ 	.short	0x0020


	//----- nvinfo : EIATTR_PARAM_CBANK
	.align		4
        /*0080*/ 	.byte	0x04, 0x0a
        /*0082*/ 	.short	(.L_25 - .L_24)
	.align		4
.L_24:
        /*0084*/ 	.word	index@(.nv.constant0.triton_poi_fused__unsafe_index_add_0)
        /*0088*/ 	.short	0x0210
        /*008a*/ 	.short	0x0020


	//----- nvinfo : EIATTR_SW_WAR
	.align		4
.L_25:
        /*008c*/ 	.byte	0x04, 0x36
        /*008e*/ 	.short	(.L_27 - .L_26)
.L_26:
        /*0090*/ 	.word	0x00000008
.L_27:


//--------------------- .nv.callgraph             --------------------------
	.section	.nv.callgraph,"",@"SHT_CUDA_CALLGRAPH"
	.align	4
	.sectionentsize	8
	.align		4
        /*0000*/ 	.word	0x00000000
	.align		4
        /*0004*/ 	.word	0xffffffff
	.align		4
        /*0008*/ 	.word	0x00000000
	.align		4
        /*000c*/ 	.word	0xfffffffe
	.align		4
        /*0010*/ 	.word	0x00000000
	.align		4
        /*0014*/ 	.word	0xfffffffd
	.align		4
        /*0018*/ 	.word	0x00000000
	.align		4
        /*001c*/ 	.word	0xfffffffc


//--------------------- .text.triton_poi_fused__unsafe_index_add_0 --------------------------
	.section	.text.triton_poi_fused__unsafe_index_add_0,"ax",@progbits
	.sectionflags	@"SHF_BARRIERS=1"
	.align	128
        .global         triton_poi_fused__unsafe_index_add_0
        .type           triton_poi_fused__unsafe_index_add_0,@function
        .size           triton_poi_fused__unsafe_index_add_0,(.L_x_1 - triton_poi_fused__unsafe_index_add_0)
        .other          triton_poi_fused__unsafe_index_add_0,@"STO_CUDA_ENTRY STV_DEFAULT"
triton_poi_fused__unsafe_index_add_0:
.text.triton_poi_fused__unsafe_index_add_0:
[----:B------:R-:W0:Y:S01]  /*0000*/  LDC R1, c[0x0][0x28] ;  /* 0x00000a00ff017b82 */ /* 0x000e220000000800 */
[----:B------:R-:W1:Y:S07]  /*0010*/  S2R R3, SR_TID.X ;  /* 0x0000000000037919 */ /* 0x000e6e0000002100 */
[----:B------:R-:W2:Y:S01]  /*0020*/  LDC.64 R20, c[0x0][0x210] ;  /* 0x00008400ff147b82 */ /* 0x000ea20000000a00 */
[----:B------:R-:W-:Y:S01]  /*0030*/  ULDC.64 UR6, c[0x0][0x208] ;  /* 0x0000820000067ab9 */ /* 0x000fe20000000a00 */
[----:B------:R-:W3:Y:S01]  /*0040*/  S2R R2, SR_CTAID.X ;  /* 0x0000000000027919 */ /* 0x000ee20000002500 */
[----:B-1----:R-:W-:-:S02]  /*0050*/  IMAD.SHL.U32 R7, R3, 0x4, RZ ;  /* 0x0000000403077824 */ /* 0x002fc400078e00ff */
[----:B---3--:R-:W-:Y:S01]  /*0060*/  IMAD.SHL.U32 R0, R2, 0x400, RZ ;  /* 0x0000040002007824 */ /* 0x008fe200078e00ff */
[----:B------:R-:W-:Y:S02]  /*0070*/  SHF.R.S32.HI R4, RZ, 0x15, R2 ;  /* 0x00000015ff047819 */ /* 0x000fe40000011402 */
[----:B------:R-:W-:Y:S02]  /*0080*/  LOP3.LUT R7, R7, 0x1fc, RZ, 0xc0, !PT ;  /* 0x000001fc07077812 */ /* 0x000fe400078ec0ff */
[----:B------:R-:W-:Y:S02]  /*0090*/  SGXT R4, R4, 0x1 ;  /* 0x000000010404781a */ /* 0x000fe40000000200 */
[----:B------:R-:W-:Y:S02]  /*00a0*/  LOP3.LUT R17, R0, 0x200, R7, 0xfe, !PT ;  /* 0x0000020000117812 */ /* 0x000fe400078efe07 */
[----:B------:R-:W-:Y:S02]  /*00b0*/  LOP3.LUT R5, R0, 0x1, R7, 0xfe, !PT ;  /* 0x0000000100057812 */ /* 0x000fe400078efe07 */
[----:B------:R-:W-:-:S02]  /*00c0*/  LEA.HI R2, R4, R17, RZ, 0x6 ;  /* 0x0000001104027211 */ /* 0x000fc400078f30ff */
[----:B------:R-:W-:Y:S02]  /*00d0*/  LEA.HI R6, R4, R5, RZ, 0x6 ;  /* 0x0000000504067211 */ /* 0x000fe400078f30ff */
[----:B------:R-:W-:Y:S02]  /*00e0*/  SHF.R.S32.HI R2, RZ, 0x6, R2 ;  /* 0x00000006ff027819 */ /* 0x000fe40000011402 */
[----:B------:R-:W-:Y:S02]  /*00f0*/  LOP3.LUT R9, R0, 0x2, R7, 0xfe, !PT ;  /* 0x0000000200097812 */ /* 0x000fe400078efe07 */
[----:B------:R-:W-:Y:S02]  /*0100*/  LOP3.LUT R6, R6, 0xffffffc0, RZ, 0xc0, !PT ;  /* 0xffffffc006067812 */ /* 0x000fe400078ec0ff */
[----:B------:R-:W-:Y:S02]  /*0110*/  I2FP.F32.S32 R10, R2 ;  /* 0x00000002000a7245 */ /* 0x000fe40000201400 */
[----:B------:R-:W1:Y:S01]  /*0120*/  S2R R2, SR_CTAID.Y ;  /* 0x0000000000027919 */ /* 0x000e620000002600 */
[----:B------:R-:W-:-:S02]  /*0130*/  LEA.HI R8, R4, R9, RZ, 0x6 ;  /* 0x0000000904087211 */ /* 0x000fc400078f30ff */
[----:B------:R-:W-:Y:S01]  /*0140*/  IADD3 R6, R5, -R6, RZ ;  /* 0x8000000605067210 */ /* 0x000fe20007ffe0ff */
[----:B------:R-:W-:Y:S01]  /*0150*/  FMUL R10, R10, 0.0625 ;  /* 0x3d8000000a0a7820 */ /* 0x000fe20000400000 */
[----:B------:R-:W-:Y:S02]  /*0160*/  LOP3.LUT R13, R0, R7, RZ, 0xfc, !PT ;  /* 0x00000007000d7212 */ /* 0x000fe400078efcff */
[----:B------:R-:W-:Y:S01]  /*0170*/  LOP3.LUT R8, R8, 0xffffffc0, RZ, 0xc0, !PT ;  /* 0xffffffc008087812 */ /* 0x000fe200078ec0ff */
[----:B------:R-:W3:Y:S01]  /*0180*/  F2I.TRUNC.NTZ R25, R10 ;  /* 0x0000000a00197305 */ /* 0x000ee2000020f100 */
[----:B------:R-:W-:Y:S02]  /*0190*/  I2FP.F32.S32 R5, R6 ;  /* 0x0000000600057245 */ /* 0x000fe40000201400 */
[----:B------:R-:W-:Y:S01]  /*01a0*/  SHF.R.S32.HI R6, RZ, 0x1f, R13 ;  /* 0x0000001fff067819 */ /* 0x000fe2000001140d */
[----:B------:R-:W-:Y:S02]  /*01b0*/  IMAD.IADD R8, R9, 0x1, -R8 ;  /* 0x0000000109087824 */ /* 0x000fe400078e0a08 */
[----:B------:R-:W-:Y:S01]  /*01c0*/  FMUL R12, R5, 0.0625 ;  /* 0x3d800000050c7820 */ /* 0x000fe20000400000 */
[----:B------:R-:W-:-:S02]  /*01d0*/  LEA.HI R6, R6, R13, RZ, 0x6 ;  /* 0x0000000d06067211 */ /* 0x000fc400078f30ff */
[----:B------:R-:W-:Y:S02]  /*01e0*/  I2FP.F32.S32 R8, R8 ;  /* 0x0000000800087245 */ /* 0x000fe40000201400 */
[----:B------:R-:W-:Y:S01]  /*01f0*/  SHF.R.S32.HI R5, RZ, 0x6, R6 ;  /* 0x00000006ff057819 */ /* 0x000fe20000011406 */
[----:B------:R-:W4:Y:S01]  /*0200*/  F2I.TRUNC.NTZ R12, R12 ;  /* 0x0000000c000c7305 */ /* 0x000f22000020f100 */
[----:B------:R-:W-:Y:S01]  /*0210*/  LOP3.LUT R6, R6, 0xffffffc0, RZ, 0xc0, !PT ;  /* 0xffffffc006067812 */ /* 0x000fe200078ec0ff */
[----:B------:R-:W-:Y:S01]  /*0220*/  FMUL R14, R8, 0.0625 ;  /* 0x3d800000080e7820 */ /* 0x000fe20000400000 */
[----:B------:R-:W-:-:S03]  /*0230*/  I2FP.F32.S32 R5, R5 ;  /* 0x0000000500057245 */ /* 0x000fc60000201400 */
[----:B------:R-:W-:Y:S02]  /*0240*/  IMAD.IADD R6, R13, 0x1, -R6 ;  /* 0x000000010d067824 */ /* 0x000fe400078e0a06 */
[----:B------:R-:W-:Y:S01]  /*0250*/  FMUL R8, R5, 0.0625 ;  /* 0x3d80000005087820 */ /* 0x000fe20000400000 */
[----:B------:R-:W5:Y:S01]  /*0260*/  F2I.TRUNC.NTZ R14, R14 ;  /* 0x0000000e000e7305 */ /* 0x000f62000020f100 */
[----:B------:R-:W-:Y:S02]  /*0270*/  LOP3.LUT R5, R0, 0x3, R7, 0xfe, !PT ;  /* 0x0000000300057812 */ /* 0x000fe400078efe07 */
[----:B-1----:R-:W-:Y:S02]  /*0280*/  SHF.L.U32 R9, R2, 0x4, RZ ;  /* 0x0000000402097819 */ /* 0x002fe400000006ff */
[----:B------:R-:W-:Y:S02]  /*0290*/  LEA.HI R4, R4, R5, RZ, 0x6 ;  /* 0x0000000504047211 */ /* 0x000fe400078f30ff */
[----:B------:R-:W-:Y:S01]  /*02a0*/  I2FP.F32.S32 R6, R6 ;  /* 0x0000000600067245 */ /* 0x000fe20000201400 */
[----:B------:R-:W1:Y:S01]  /*02b0*/  F2I.TRUNC.NTZ R8, R8 ;  /* 0x0000000800087305 */ /* 0x000e62000020f100 */
[----:B---3--:R-:W-:Y:S01]  /*02c0*/  IMAD R25, R25, 0x4, R9 ;  /* 0x0000000419197824 */ /* 0x008fe200078e0209 */
[----:B------:R-:W-:-:S02]  /*02d0*/  LOP3.LUT R4, R4, 0xffffffc0, RZ, 0xc0, !PT ;  /* 0xffffffc004047812 */ /* 0x000fc400078ec0ff */
[----:B------:R-:W-:Y:S01]  /*02e0*/  FMUL R16, R6, 0.0625 ;  /* 0x3d80000006107820 */ /* 0x000fe20000400000 */
[----:B------:R-:W-:Y:S02]  /*02f0*/  ISETP.GE.AND P0, PT, R2, 0x200, PT ;  /* 0x000002000200780c */ /* 0x000fe40003f06270 */
[----:B----4-:R-:W-:Y:S01]  /*0300*/  IADD3 R11, R12, R25, RZ ;  /* 0x000000190c0b7210 */ /* 0x010fe20007ffe0ff */
[----:B-----5:R-:W-:Y:S02]  /*0310*/  IMAD.IADD R19, R14, 0x1, R25 ;  /* 0x000000010e137824 */ /* 0x020fe400078e0219 */
[----:B------:R-:W-:Y:S01]  /*0320*/  IMAD.IADD R15, R5, 0x1, -R4 ;  /* 0x00000001050f7824 */ /* 0x000fe200078e0a04 */
[----:B------:R-:W3:Y:S01]  /*0330*/  F2I.TRUNC.NTZ R16, R16 ;  /* 0x0000001000107305 */ /* 0x000ee2000020f100 */
[----:B------:R-:W-:Y:S01]  /*0340*/  CS2R R4, SRZ ;  /* 0x0000000000047805 */ /* 0x000fe2000001ff00 */
[----:B-1----:R-:W-:Y:S02]  /*0350*/  IMAD R6, R8, 0x4, R9 ;  /* 0x0000000408067824 */ /* 0x002fe400078e0209 */
[----:B------:R-:W-:Y:S01]  /*0360*/  I2FP.F32.S32 R15, R15 ;  /* 0x0000000f000f7245 */ /* 0x000fe20000201400 */
[----:B--2---:R-:W-:-:S04]  /*0370*/  IMAD.WIDE R8, R11, 0x4, R20 ;  /* 0x000000040b087825 */ /* 0x004fc800078e0214 */
[----:B------:R-:W-:-:S04]  /*0380*/  IMAD.WIDE R10, R19, 0x4, R20 ;  /* 0x00000004130a7825 */ /* 0x000fc800078e0214 */
[----:B------:R-:W-:Y:S01]  /*0390*/  FMUL R15, R15, 0.0625 ;  /* 0x3d8000000f0f7820 */ /* 0x000fe20000400000 */
[----:B------:R-:W1:Y:S01]  /*03a0*/  LDC.64 R18, c[0x0][0x218] ;  /* 0x00008600ff127b82 */ /* 0x000e620000000a00 */
[--C-:B------:R-:W-:Y:S02]  /*03b0*/  IMAD.IADD R14, R14, 0x1, R6.reuse ;  /* 0x000000010e0e7824 */ /* 0x100fe400078e0206 */
[----:B------:R2:W4:Y:S01]  /*03c0*/  F2I.TRUNC.NTZ R22, R15 ;  /* 0x0000000f00167305 */ /* 0x000522000020f100 */
[----:B------:R5:W4:Y:S01]  /*03d0*/  @!P0 LDG.E.EL R5, desc[UR6][R10.64] ;  /* 0x000000060a058981 */ /* 0x000b22000c2e1900 */
[----:B------:R-:W-:Y:S01]  /*03e0*/  IMAD.MOV.U32 R23, RZ, RZ, RZ ;  /* 0x000000ffff177224 */ /* 0x000fe200078e00ff */
[----:B------:R-:W-:Y:S01]  /*03f0*/  HFMA2.MMA R27, -RZ, RZ, 0, 0 ;  /* 0x00000000ff1b7435 */ /* 0x000fe200000001ff */
[----:B---3--:R-:W-:Y:S01]  /*0400*/  IMAD.IADD R29, R16, 0x1, R6 ;  /* 0x00000001101d7824 */ /* 0x008fe200078e0206 */
[----:B------:R-:W-:Y:S01]  /*0410*/  LEA R26, R2, R13, 0xc ;  /* 0x0000000d021a7211 */ /* 0x000fe200078e60ff */
[----:B------:R3:W4:Y:S01]  /*0420*/  @!P0 LDG.E.EL R4, desc[UR6][R8.64] ;  /* 0x0000000608048981 */ /* 0x000722000c2e1900 */
[----:B------:R-:W-:Y:S01]  /*0430*/  IADD3 R12, R12, R6, RZ ;  /* 0x000000060c0c7210 */ /* 0x000fe20007ffe0ff */
[----:B-----5:R-:W-:-:S04]  /*0440*/  IMAD.WIDE R10, R14, 0x4, R20 ;  /* 0x000000040e0a7825 */ /* 0x020fc800078e0214 */
[--C-:B------:R-:W-:Y:S01]  /*0450*/  IMAD.WIDE R28, R29, 0x4, R20.reuse ;  /* 0x000000041d1c7825 */ /* 0x100fe200078e0214 */
[----:B------:R1:W5:Y:S01]  /*0460*/  @!P0 LDG.E.EL R23, desc[UR6][R10.64] ;  /* 0x000000060a178981 */ /* 0x000362000c2e1900 */
[----:B--2---:R-:W-:Y:S02]  /*0470*/  CS2R R14, SRZ ;  /* 0x00000000000e7805 */ /* 0x004fe4000001ff00 */
[----:B---3--:R-:W-:Y:S01]  /*0480*/  IMAD.WIDE R8, R12, 0x4, R20 ;  /* 0x000000040c087825 */ /* 0x008fe200078e0214 */
[----:B------:R2:W3:Y:S01]  /*0490*/  @!P0 LDG.E.EL R27, desc[UR6][R28.64] ;  /* 0x000000061c1b8981 */ /* 0x0004e2000c2e1900 */
[----:B------:R-:W-:Y:S02]  /*04a0*/  CS2R R12, SRZ ;  /* 0x00000000000c7805 */ /* 0x000fe4000001ff00 */
[----:B-1----:R-:W-:-:S04]  /*04b0*/  IMAD.WIDE R10, R26, 0x4, R18 ;  /* 0x000000041a0a7825 */ /* 0x002fc800078e0212 */
[----:B----4-:R-:W-:Y:S01]  /*04c0*/  IMAD.IADD R26, R22, 0x1, R6 ;  /* 0x00000001161a7824 */ /* 0x010fe200078e0206 */
[----:B------:R-:W-:Y:S01]  /*04d0*/  MOV R6, RZ ;  /* 0x000000ff00067202 */ /* 0x000fe20000000f00 */
[----:B------:R-:W-:Y:S01]  /*04e0*/  IMAD.MOV.U32 R24, RZ, RZ, RZ ;  /* 0x000000ffff187224 */ /* 0x000fe200078e00ff */
[----:B------:R-:W3:Y:S01]  /*04f0*/  @!P0 LDG.E.EL.128 R12, desc[UR6][R10.64] ;  /* 0x000000060a0c8981 */ /* 0x000ee2000c2e1d00 */
[----:B--2---:R-:W-:-:S04]  /*0500*/  IMAD.WIDE R28, R26, 0x4, R20 ;  /* 0x000000041a1c7825 */ /* 0x004fc800078e0214 */
[----:B------:R1:W2:Y:S04]  /*0510*/  @!P0 LDG.E.EL R24, desc[UR6][R8.64] ;  /* 0x0000000608188981 */ /* 0x0002a8000c2e1900 */
[----:B------:R-:W4:Y:S01]  /*0520*/  @!P0 LDG.E.EL R6, desc[UR6][R28.64] ;  /* 0x000000061c068981 */ /* 0x000f22000c2e1900 */
[----:B-1----:R-:W-:Y:S01]  /*0530*/  IMAD R9, R2, 0x1000, R17 ;  /* 0x0000100002097824 */ /* 0x002fe200078e0211 */
[----:B------:R-:W-:Y:S01]  /*0540*/  IADD3 R17, R22, R25, RZ ;  /* 0x0000001916117210 */ /* 0x000fe20007ffe0ff */
[----:B------:R-:W-:Y:S01]  /*0550*/  IMAD.IADD R25, R16, 0x1, R25 ;  /* 0x0000000110197824 */ /* 0x000fe200078e0219 */
[----:B------:R-:W-:Y:S01]  /*0560*/  HFMA2.MMA R22, -RZ, RZ, 0, 0 ;  /* 0x00000000ff167435 */ /* 0x000fe200000001ff */
[----:B------:R-:W-:Y:S01]  /*0570*/  IMAD.WIDE R18, R9, 0x4, R18 ;  /* 0x0000000409127825 */ /* 0x000fe200078e0212 */
[----:B------:R-:W-:-:S02]  /*0580*/  CS2R R8, SRZ ;  /* 0x0000000000087805 */ /* 0x000fc4000001ff00 */
[----:B------:R-:W-:Y:S01]  /*0590*/  CS2R R10, SRZ ;  /* 0x00000000000a7805 */ /* 0x000fe2000001ff00 */
[----:B------:R-:W-:-:S04]  /*05a0*/  IMAD.WIDE R16, R17, 0x4, R20 ;  /* 0x0000000411107825 */ /* 0x000fc800078e0214 */
[----:B------:R-:W-:Y:S01]  /*05b0*/  IMAD.WIDE R20, R25, 0x4, R20 ;  /* 0x0000000419147825 */ /* 0x000fe200078e0214 */
[----:B------:R1:W4:Y:S03]  /*05c0*/  @!P0 LDG.E.EL.128 R8, desc[UR6][R18.64] ;  /* 0x0000000612088981 */ /* 0x000326000c2e1d00 */
[----:B------:R-:W-:Y:S01]  /*05d0*/  IMAD.MOV.U32 R25, RZ, RZ, RZ ;  /* 0x000000ffff197224 */ /* 0x000fe200078e00ff */
[----:B------:R1:W4:Y:S05]  /*05e0*/  @!P0 LDG.E.EL R22, desc[UR6][R16.64] ;  /* 0x0000000610168981 */ /* 0x00032a000c2e1900 */
[----:B------:R1:W4:Y:S01]  /*05f0*/  @!P0 LDG.E.EL R25, desc[UR6][R20.64] ;  /* 0x0000000614198981 */ /* 0x000322000c2e1900 */
[----:B------:R-:W1:Y:S01]  /*0600*/  S2UR UR5, SR_CgaCtaId ;  /* 0x00000000000579c3 */ /* 0x000e620000008800 */
[----:B------:R-:W2:Y:S01]  /*0610*/  S2R R26, SR_TID.X ;  /* 0x00000000001a7919 */ /* 0x000ea20000002100 */
[----:B------:R-:W-:-:S02]  /*0620*/  UMOV UR4, 0x400 ;  /* 0x0000040000047882 */ /* 0x000fc40000000000 */
[----:B01----:R-:W-:-:S06]  /*0630*/  UPRMT UR4, UR5, 0x654, UR4 ;  /* 0x0000065405047896 */ /* 0x003fcc0008000004 */
[----:B------:R-:W-:Y:S02]  /*0640*/  LEA R18, R7, UR4, 0x2 ;  /* 0x0000000407127c11 */ /* 0x000fe4000f8e10ff */
[----:B------:R-:W-:-:S04]  /*0650*/  SHF.R.S32.HI R17, RZ, 0x1f, R2 ;  /* 0x0000001fff117819 */ /* 0x000fc80000011402 */
[----:B------:R-:W-:-:S04]  /*0660*/  LEA.HI R20, R17, R2, RZ, 0x7 ;  /* 0x0000000211147211 */ /* 0x000fc800078f38ff */
[C---:B------:R-:W-:Y:S02]  /*0670*/  SHF.L.U32 R19, R20.reuse, 0xc, RZ ;  /* 0x0000000c14137819 */ /* 0x040fe400000006ff */
[----:B------:R-:W-:Y:S02]  /*0680*/  LOP3.LUT R20, R20, 0xffffff80, RZ, 0xc0, !PT ;  /* 0xffffff8014147812 */ /* 0x000fe400078ec0ff */
[----:B------:R-:W-:Y:S02]  /*0690*/  LOP3.LUT R21, R19, 0xfff80000, RZ, 0xc0, !PT ;  /* 0xfff8000013157812 */ /* 0x000fe400078ec0ff */
[----:B------:R-:W-:Y:S02]  /*06a0*/  LOP3.LUT R19, R0, 0x7f, R3, 0xf8, !PT ;  /* 0x0000007f00137812 */ /* 0x000fe400078ef803 */
[----:B------:R-:W-:-:S05]  /*06b0*/  IADD3 R2, R21, R2, -R20 ;  /* 0x0000000215027210 */ /* 0x000fca0007ffe814 */
[----:B------:R-:W-:-:S04]  /*06c0*/  IMAD R19, R19, 0x80, R2 ;  /* 0x0000008013137824 */ /* 0x000fc800078e0202 */
[----:B------:R-:W-:Y:S02]  /*06d0*/  VIADD R3, R19, 0x8000 ;  /* 0x0000800013037836 */ /* 0x000fe40000000000 */
[----:B---3--:R-:W-:Y:S01]  /*06e0*/  FADD R12, R27, R12 ;  /* 0x0000000c1b0c7221 */ /* 0x008fe20000000000 */
[----:B-----5:R-:W-:Y:S01]  /*06f0*/  FADD R14, R23, R14 ;  /* 0x0000000e170e7221 */ /* 0x020fe20000000000 */
[----:B--2---:R-:W-:Y:S01]  /*0700*/  FADD R13, R24, R13 ;  /* 0x0000000d180d7221 */ /* 0x004fe20000000000 */
[----:B----4-:R-:W-:-:S05]  /*0710*/  FADD R15, R6, R15 ;  /* 0x0000000f060f7221 */ /* 0x010fca0000000000 */
[----:B------:R-:W-:Y:S01]  /*0720*/  STS.128 [R18], R12 ;  /* 0x0000000c12007388 */ /* 0x000fe20000000c00 */
[----:B------:R-:W-:-:S04]  /*0730*/  LOP3.LUT R6, R26, 0x7f, RZ, 0xc0, !PT ;  /* 0x0000007f1a067812 */ /* 0x000fc800078ec0ff */
[----:B------:R-:W-:Y:S01]  /*0740*/  LEA R6, R6, UR4, 0x2 ;  /* 0x0000000406067c11 */ /* 0x000fe2000f8e10ff */
[----:B------:R-:W-:Y:S06]  /*0750*/  BAR.SYNC.DEFER_BLOCKING 0x0 ;  /* 0x0000000000007b1d */ /* 0x000fec0000010000 */
[----:B------:R-:W0:Y:S04]  /*0760*/  LDS R16, [R6] ;  /* 0x0000000006107984 */ /* 0x000e280000000800 */
[----:B------:R-:W1:Y:S04]  /*0770*/  LDS R7, [R6+0x200] ;  /* 0x0002000006077984 */ /* 0x000e680000000800 */
[----:B------:R-:W2:Y:S04]  /*0780*/  LDS R13, [R6+0x400] ;  /* 0x00040000060d7984 */ /* 0x000ea80000000800 */
[----:B------:R-:W3:Y:S01]  /*0790*/  LDS R12, [R6+0x600] ;  /* 0x00060000060c7984 */ /* 0x000ee20000000800 */
[----:B------:R-:W-:Y:S01]  /*07a0*/  FADD R9, R4, R9 ;  /* 0x0000000904097221 */ /* 0x000fe20000000000 */
[----:B------:R-:W-:Y:S01]  /*07b0*/  FADD R10, R5, R10 ;  /* 0x0000000a050a7221 */ /* 0x000fe20000000000 */
[----:B------:R-:W-:Y:S01]  /*07c0*/  FADD R11, R22, R11 ;  /* 0x0000000b160b7221 */ /* 0x000fe20000000000 */
[----:B------:R-:W-:Y:S01]  /*07d0*/  FADD R8, R25, R8 ;  /* 0x0000000819087221 */ /* 0x000fe20000000000 */
[----:B------:R-:W-:Y:S08]  /*07e0*/  BAR.SYNC.DEFER_BLOCKING 0x0 ;  /* 0x0000000000007b1d */ /* 0x000ff00000010000 */
[----:B------:R-:W4:Y:S01]  /*07f0*/  LDC.64 R4, c[0x0][0x220] ;  /* 0x00008800ff047b82 */ /* 0x000f220000000a00 */
[----:B------:R5:W-:Y:S07]  /*0800*/  STS.128 [R18], R8 ;  /* 0x0000000812007388 */ /* 0x000bee0000000c00 */
[----:B------:R-:W-:Y:S06]  /*0810*/  BAR.SYNC.DEFER_BLOCKING 0x0 ;  /* 0x0000000000007b1d */ /* 0x000fec0000010000 */
[----:B------:R-:W0:Y:S04]  /*0820*/  LDS R14, [R6] ;  /* 0x00000000060e7984 */ /* 0x000e280000000800 */
[----:B------:R-:W0:Y:S04]  /*0830*/  LDS R15, [R6+0x200] ;  /* 0x00020000060f7984 */ /* 0x000e280000000800 */
[----:B------:R-:W2:Y:S01]  /*0840*/  LDS R17, [R6+0x400] ;  /* 0x0004000006117984 */ /* 0x000ea20000000800 */
[----:B------:R-:W-:-:S02]  /*0850*/  IADD3 R23, R19, 0x4000, RZ ;  /* 0x0000400013177810 */ /* 0x000fc40007ffe0ff */
[----:B-----5:R-:W-:Y:S01]  /*0860*/  IADD3 R9, R19, 0xc000, RZ ;  /* 0x0000c00013097810 */ /* 0x020fe20007ffe0ff */
[----:B----4-:R-:W-:Y:S01]  /*0870*/  IMAD.WIDE R20, R19, 0x4, R4 ;  /* 0x0000000413147825 */ /* 0x010fe200078e0204 */
[----:B------:R-:W-:-:S03]  /*0880*/  IADD3 R25, R19, 0x14000, RZ ;  /* 0x0001400013197810 */ /* 0x000fc60007ffe0ff */
[----:B------:R-:W-:Y:S02]  /*0890*/  VIADD R11, R19, 0x10000 ;  /* 0x00010000130b7836 */ /* 0x000fe40000000000 */
[--C-:B------:R-:W-:Y:S01]  /*08a0*/  IMAD.WIDE R22, R23, 0x4, R4.reuse ;  /* 0x0000000417167825 */ /* 0x100fe200078e0204 */
[----:B0-----:R0:W-:Y:S03]  /*08b0*/  @!P0 STG.E desc[UR6][R20.64], R16 ;  /* 0x0000001014008986 */ /* 0x0011e6000c101906 */
[----:B------:R-:W-:Y:S02]  /*08c0*/  VIADD R27, R19, 0x18000 ;  /* 0x00018000131b7836 */ /* 0x000fe40000000000 */
[--C-:B------:R-:W-:Y:S01]  /*08d0*/  IMAD.WIDE R2, R3, 0x4, R4.reuse ;  /* 0x0000000403027825 */ /* 0x100fe200078e0204 */
[----:B-1----:R1:W-:Y:S03]  /*08e0*/  @!P0 STG.E desc[UR6][R22.64], R7 ;  /* 0x0000000716008986 */ /* 0x0023e6000c101906 */
[--C-:B------:R-:W-:Y:S01]  /*08f0*/  IMAD.WIDE R8, R9, 0x4, R4.reuse ;  /* 0x0000000409087825 */ /* 0x100fe200078e0204 */
[----:B--2---:R1:W-:Y:S03]  /*0900*/  @!P0 STG.E desc[UR6][R2.64], R13 ;  /* 0x0000000d02008986 */ /* 0x0043e6000c101906 */
[--C-:B------:R-:W-:Y:S01]  /*0910*/  IMAD.WIDE R10, R11, 0x4, R4.reuse ;  /* 0x000000040b0a7825 */ /* 0x100fe200078e0204 */
[----:B---3--:R1:W-:Y:S03]  /*0920*/  @!P0 STG.E desc[UR6][R8.64], R12 ;  /* 0x0000000c08008986 */ /* 0x0083e6000c101906 */
[----:B------:R-:W-:-:S04]  /*0930*/  IMAD.WIDE R24, R25, 0x4, R4 ;  /* 0x0000000419187825 */ /* 0x000fc800078e0204 */
[----:B0-----:R-:W-:Y:S01]  /*0940*/  IMAD.WIDE R20, R27, 0x4, R4 ;  /* 0x000000041b147825 */ /* 0x001fe200078e0204 */
[----:B------:R1:W-:Y:S04]  /*0950*/  @!P0 STG.E desc[UR6][R10.64], R14 ;  /* 0x0000000e0a008986 */ /* 0x0003e8000c101906 */
[----:B------:R1:W-:Y:S04]  /*0960*/  @!P0 STG.E desc[UR6][R24.64], R15 ;  /* 0x0000000f18008986 */ /* 0x0003e8000c101906 */
[----:B------:R1:W-:Y:S01]  /*0970*/  @!P0 STG.E desc[UR6][R20.64], R17 ;  /* 0x0000001114008986 */ /* 0x0003e2000c101906 */
[----:B------:R-:W-:Y:S05]  /*0980*/  @P0 EXIT ;  /* 0x000000000000094d */ /* 0x000fea0003800000 */
[----:B-1----:R-:W0:Y:S01]  /*0990*/  LDS R3, [R6+0x600] ;  /* 0x0006000006037984 */ /* 0x002e220000000800 */
[----:B------:R-:W-:-:S05]  /*09a0*/  IADD3 R19, R19, 0x1c000, RZ ;  /* 0x0001c00013137810 */ /* 0x000fca0007ffe0ff */
[----:B------:R-:W-:-:S05]  /*09b0*/  IMAD.WIDE R4, R19, 0x4, R4 ;  /* 0x0000000413047825 */ /* 0x000fca00078e0204 */
[----:B0-----:R-:W-:Y:S01]  /*09c0*/  STG.E desc[UR6][R4.64], R3 ;  /* 0x0000000304007986 */ /* 0x001fe2000c101906 */
[----:B------:R-:W-:Y:S05]  /*09d0*/  EXIT ;  /* 0x000000000000794d */ /* 0x000fea0003800000 */
.L_x_0:
[----:B------:R-:W-:-:S00]  /*09e0*/  BRA `(.L_x_0) ;  /* 0xfffffffc00fc7947 */ /* 0x000fc0000383ffff */
[----:B------:R-:W-:-:S00]  /*09f0*/  NOP ;  /* 0x0000000000007918 */ /* 0x000fc00000000000 */
        /* <DEDUP_REMOVED lines=8> */
.L_x_1:


//--------------------- .nv.shared.triton_poi_fused__unsafe_index_add_0 --------------------------
	.section	.nv.shared.triton_poi_fused__unsafe_index_add_0,"aw",@nobits
	.sectionflags	@""
	.align	16
	.zero		1024


//--------------------- .nv.constant0.triton_poi_fused__unsafe_index_add_0 --------------------------
	.section	.nv.constant0.triton_poi_fused__unsafe_index_add_0,"a",@progbits
	.sectionflags	@""
	.align	4
.nv.constant0.triton_poi_fused__unsafe_index_add_0:
	.zero		560
